	.headerflags	@"EF_CUDA_TEXMODE_UNIFIED EF_CUDA_64BIT_ADDRESS EF_CUDA_ACCELERATORS EF_CUDA_SM90 EF_CUDA_VIRTUAL_SM(EF_CUDA_SM90)"
	.elftype	@"ET_EXEC"


//--------------------- .nv.info                  --------------------------
	.section	.nv.info,"",@"SHT_CUDA_INFO"
	.align	4


	//----- nvinfo : EIATTR_REGCOUNT
	.align		4
        /*0000*/ 	.byte	0x04, 0x2f
        /*0002*/ 	.short	(.L_1 - .L_0)
	.align		4
.L_0:
        /*0004*/ 	.word	index@(triton_poi_fused_add_clamp_12)
        /*0008*/ 	.word	0x00000008


	//----- nvinfo : EIATTR_MIN_STACK_SIZE
	.align		4
.L_1:
        /*000c*/ 	.byte	0x04, 0x12
        /*000e*/ 	.short	(.L_3 - .L_2)
	.align		4
.L_2:
        /*0010*/ 	.word	index@(triton_poi_fused_add_clamp_12)
        /*0014*/ 	.word	0x00000000


	//----- nvinfo : EIATTR_FRAME_SIZE
	.align		4
.L_3:
        /*0018*/ 	.byte	0x04, 0x11
        /*001a*/ 	.short	(.L_5 - .L_4)
	.align		4
.L_4:
        /*001c*/ 	.word	index@(triton_poi_fused_add_clamp_12)
        /*0020*/ 	.word	0x00000000


	//----- nvinfo : EIATTR_MIN_STACK_SIZE
	.align		4
.L_5:
        /*0024*/ 	.byte	0x04, 0x12
        /*0026*/ 	.short	(.L_7 - .L_6)
	.align		4
.L_6:
        /*0028*/ 	.word	index@(triton_poi_fused_add_clamp_12)
        /*002c*/ 	.word	0x00000000
.L_7:


//--------------------- .nv.info.triton_poi_fused_add_clamp_12 --------------------------
	.section	.nv.info.triton_poi_fused_add_clamp_12,"",@"SHT_CUDA_INFO"
	.sectionflags	@""
	.align	4


	//----- nvinfo : EIATTR_CUDA_API_VERSION
	.align		4
        /*0000*/ 	.byte	0x04, 0x37
        /*0002*/ 	.short	(.L_9 - .L_8)
.L_8:
        /*0004*/ 	.word	0x0000007c


	//----- nvinfo : EIATTR_KPARAM_INFO
	.align		4
.L_9:
        /*0008*/ 	.byte	0x04, 0x17
        /*000a*/ 	.short	(.L_11 - .L_10)
.L_10:
        /*000c*/ 	.word	0x00000000
        /*0010*/ 	.short	0x0001
        /*0012*/ 	.short	0x0008
        /*0014*/ 	.byte	0x00, 0xf0, 0x11, 0x00


	//----- nvinfo : EIATTR_KPARAM_INFO
	.align		4
.L_11:
        /*0018*/ 	.byte	0x04, 0x17
        /*001a*/ 	.short	(.L_13 - .L_12)
.L_12:
        /*001c*/ 	.word	0x00000000
        /*0020*/ 	.short	0x0000
        /*0022*/ 	.short	0x0000
        /*0024*/ 	.byte	0x00, 0xf4, 0x21, 0x00


	//----- nvinfo : EIATTR_SPARSE_MMA_MASK
	.align		4
.L_13:
        /*0028*/ 	.byte	0x03, 0x50
        /*002a*/ 	.short	0x0000


	//----- nvinfo : EIATTR_MAXREG_COUNT
	.align		4
        /*002c*/ 	.byte	0x03, 0x1b
        /*002e*/ 	.short	0x00ff


	//----- nvinfo : EIATTR_EXIT_INSTR_OFFSETS
	.align		4
        /*0030*/ 	.byte	0x04, 0x1c
        /*0032*/ 	.short	(.L_15 - .L_14)


	//   ....[0]....
.L_14:
        /*0034*/ 	.word	0x000000f0


	//   ....[1]....
        /*0038*/ 	.word	0x00000120


	//----- nvinfo : EIATTR_REQNTID
	.align		4
.L_15:
        /*003c*/ 	.byte	0x04, 0x10
        /*003e*/ 	.short	(.L_17 - .L_16)
.L_16:
        /*0040*/ 	.word	0x00000020
        /*0044*/ 	.word	0x00000001
        /*0048*/ 	.word	0x00000001


	//----- nvinfo : EIATTR_CBANK_PARAM_SIZE
	.align		4
.L_17:
        /*004c*/ 	.byte	0x03, 0x19
        /*004e*/ 	.short	0x000c


	//----- nvinfo : EIATTR_PARAM_CBANK
	.align		4
        /*0050*/ 	.byte	0x04, 0x0a
        /*0052*/ 	.short	(.L_19 - .L_18)
	.align		4
.L_18:
        /*0054*/ 	.word	index@(.nv.constant0.triton_poi_fused_add_clamp_12)
        /*0058*/ 	.short	0x0210
        /*005a*/ 	.short	0x000c


	//----- nvinfo : EIATTR_SW_WAR
	.align		4
.L_19:
        /*005c*/ 	.byte	0x04, 0x36
        /*005e*/ 	.short	(.L_21 - .L_20)
.L_20:
        /*0060*/ 	.word	0x00000008
.L_21:


//--------------------- .nv.callgraph             --------------------------
	.section	.nv.callgraph,"",@"SHT_CUDA_CALLGRAPH"
	.align	4
	.sectionentsize	8
	.align		4
        /*0000*/ 	.word	0x00000000
	.align		4
        /*0004*/ 	.word	0xffffffff
	.align		4
        /*0008*/ 	.word	0x00000000
	.align		4
        /*000c*/ 	.word	0xfffffffe
	.align		4
        /*0010*/ 	.word	0x00000000
	.align		4
        /*0014*/ 	.word	0xfffffffd
	.align		4
        /*0018*/ 	.word	0x00000000
	.align		4
        /*001c*/ 	.word	0xfffffffc


//--------------------- .text.triton_poi_fused_add_clamp_12 --------------------------
	.section	.text.triton_poi_fused_add_clamp_12,"ax",@progbits
	.align	128
        .global         triton_poi_fused_add_clamp_12
        .type           triton_poi_fused_add_clamp_12,@function
        .size           triton_poi_fused_add_clamp_12,(.L_x_1 - triton_poi_fused_add_clamp_12)
        .other          triton_poi_fused_add_clamp_12,@"STO_CUDA_ENTRY STV_DEFAULT"
triton_poi_fused_add_clamp_12:
.text.triton_poi_fused_add_clamp_12:
[----:B------:R-:W0:Y:S02]  /*0000*/  LDC R1, c[0x0][0x28] ;  /* 0x00000a00ff017b82 */ /* 0x000e240000000800 */
[----:B------:R-:W1:Y:S01]  /*0010*/  S2R R0, SR_TID.X ;  /* 0x0000000000007919 */ /* 0x000e620000002100 */
[----:B------:R-:W2:Y:S01]  /*0020*/  LDC.64 R4, c[0x0][0x210] ;  /* 0x00008400ff047b82 */ /* 0x000ea20000000a00 */
[----:B------:R-:W3:Y:S01]  /*0030*/  S2R R3, SR_CTAID.X ;  /* 0x0000000000037919 */ /* 0x000ee20000002500 */
[----:B-1----:R-:W-:-:S05]  /*0040*/  LOP3.LUT R0, R0, 0x1f, RZ, 0xc0, !PT ;  /* 0x0000001f00007812 */ /* 0x002fca00078ec0ff */
[----:B---3--:R-:W-:-:S04]  /*0050*/  IMAD R3, R3, 0x20, R0 ;  /* 0x0000002003037824 */ /* 0x008fc800078e0200 */
[C---:B--2---:R-:W-:Y:S01]  /*0060*/  IMAD.WIDE R4, R3.reuse, 0x8, R4 ;  /* 0x0000000803047825 */ /* 0x044fe200078e0204 */
[----:B------:R-:W-:Y:S02]  /*0070*/  I2FP.F32.S32 R0, R3 ;  /* 0x0000000300007245 */ /* 0x000fe40000201400 */
[----:B------:R-:W-:-:S03]  /*0080*/  ISETP.GE.AND P0, PT, R3, 0x20, PT ;  /* 0x000000200300780c */ /* 0x000fc60003f06270 */
[----:B------:R-:W-:-:S05]  /*0090*/  FMUL R0, R0, 0.48387095332145690918 ;  /* 0x3ef7bdef00007820 */ /* 0x000fca0000400000 */
[----:B------:R-:W-:-:S06]  /*00a0*/  FMNMX R0, RZ, R0, !PT ;  /* 0x00000000ff007209 */ /* 0x000fcc0007800000 */
[----:B------:R-:W1:Y:S02]  /*00b0*/  F2I.TRUNC.NTZ R0, R0 ;  /* 0x0000000000007305 */ /* 0x000e64000020f100 */
[----:B-1----:R-:W-:-:S05]  /*00c0*/  VIMNMX R2, R0, 0xe, PT ;  /* 0x0000000e00027848 */ /* 0x002fca0003fe0100 */
[----:B------:R-:W-:-:S05]  /*00d0*/  VIADD R2, R2, 0x1 ;  /* 0x0000000102027836 */ /* 0x000fca0000000000 */
[----:B------:R-:W-:Y:S01]  /*00e0*/  SHF.R.S32.HI R3, RZ, 0x1f, R2 ;  /* 0x0000001fff037819 */ /* 0x000fe20000011402 */
[----:B------:R-:W-:Y:S06]  /*00f0*/  @P0 EXIT ;  /* 0x000000000000094d */ /* 0x000fec0003800000 */
[----:B------:R-:W-:Y:S02]  /*0100*/  ULDC.64 UR4, c[0x0][0x208] ;  /* 0x0000820000047ab9 */ /* 0x000fe40000000a00 */
[----:B------:R-:W-:Y:S01]  /*0110*/  STG.E.64 desc[UR4][R4.64], R2 ;  /* 0x0000000204007986 */ /* 0x000fe2000c101b04 */
[----:B------:R-:W-:Y:S05]  /*0120*/  EXIT ;  /* 0x000000000000794d */ /* 0x000fea0003800000 */
.L_x_0:
[----:B------:R-:W-:-:S00]  /*0130*/  BRA `(.L_x_0) ;  /* 0xfffffffc00fc7947 */ /* 0x000fc0000383ffff */
[----:B------:R-:W-:-:S00]  /*0140*/  NOP ;  /* 0x0000000000007918 */ /* 0x000fc00000000000 */
        /* <DEDUP_REMOVED lines=11> */
.L_x_1:


//--------------------- .nv.constant0.triton_poi_fused_add_clamp_12 --------------------------
	.section	.nv.constant0.triton_poi_fused_add_clamp_12,"a",@progbits
	.sectionflags	@""
	.align	4
.nv.constant0.triton_poi_fused_add_clamp_12:
	.zero		540
